	.headerflags	@"EF_CUDA_TEXMODE_UNIFIED EF_CUDA_64BIT_ADDRESS EF_CUDA_ACCELERATORS EF_CUDA_SM90 EF_CUDA_VIRTUAL_SM(EF_CUDA_SM90)"
	.elftype	@"ET_EXEC"


//--------------------- .nv.info                  --------------------------
	.section	.nv.info,"",@"SHT_CUDA_INFO"
	.align	4


	//----- nvinfo : EIATTR_REGCOUNT
	.align		4
        /*0000*/ 	.byte	0x04, 0x2f
        /*0002*/ 	.short	(.L_3 - .L_2)
	.align		4
.L_2:
        /*0004*/ 	.word	index@(triton_poi_fused__native_batch_norm_legit_no_training_13)
        /*0008*/ 	.word	0x0000001e


	//----- nvinfo : EIATTR_MIN_STACK_SIZE
	.align		4
.L_3:
        /*000c*/ 	.byte	0x04, 0x12
        /*000e*/ 	.short	(.L_5 - .L_4)
	.align		4
.L_4:
        /*0010*/ 	.word	index@(triton_poi_fused__native_batch_norm_legit_no_training_13)
        /*0014*/ 	.word	0x00000000


	//----- nvinfo : EIATTR_FRAME_SIZE
	.align		4
.L_5:
        /*0018*/ 	.byte	0x04, 0x11
        /*001a*/ 	.short	(.L_7 - .L_6)
	.align		4
.L_6:
        /*001c*/ 	.word	index@(triton_poi_fused__native_batch_norm_legit_no_training_13)
        /*0020*/ 	.word	0x00000000


	//----- nvinfo : EIATTR_MIN_STACK_SIZE
	.align		4
.L_7:
        /*0024*/ 	.byte	0x04, 0x12
        /*0026*/ 	.short	(.L_9 - .L_8)
	.align		4
.L_8:
        /*0028*/ 	.word	index@(triton_poi_fused__native_batch_norm_legit_no_training_13)
        /*002c*/ 	.word	0x00000000
.L_9:


//--------------------- .nv.info.triton_poi_fused__native_batch_norm_legit_no_training_13 --------------------------
	.section	.nv.info.triton_poi_fused__native_batch_norm_legit_no_training_13,"",@"SHT_CUDA_INFO"
	.sectionflags	@""
	.align	4


	//----- nvinfo : EIATTR_CUDA_API_VERSION
	.align		4
        /*0000*/ 	.byte	0x04, 0x37
        /*0002*/ 	.short	(.L_11 - .L_10)
.L_10:
        /*0004*/ 	.word	0x0000007c


	//----- nvinfo : EIATTR_KPARAM_INFO
	.align		4
.L_11:
        /*0008*/ 	.byte	0x04, 0x17
        /*000a*/ 	.short	(.L_13 - .L_12)
.L_12:
        /*000c*/ 	.word	0x00000000
        /*0010*/ 	.short	0x0007
        /*0012*/ 	.short	0x0034
        /*0014*/ 	.byte	0x00, 0xf0, 0x11, 0x00


	//----- nvinfo : EIATTR_KPARAM_INFO
	.align		4
.L_13:
        /*0018*/ 	.byte	0x04, 0x17
        /*001a*/ 	.short	(.L_15 - .L_14)
.L_14:
        /*001c*/ 	.word	0x00000000
        /*0020*/ 	.short	0x0006
        /*0022*/ 	.short	0x0030
        /*0024*/ 	.byte	0x00, 0xf0, 0x11, 0x00


	//----- nvinfo : EIATTR_KPARAM_INFO
	.align		4
.L_15:
        /*0028*/ 	.byte	0x04, 0x17
        /*002a*/ 	.short	(.L_17 - .L_16)
.L_16:
        /*002c*/ 	.word	0x00000000
        /*0030*/ 	.short	0x0005
        /*0032*/ 	.short	0x0028
        /*0034*/ 	.byte	0x00, 0xf4, 0x21, 0x00


	//----- nvinfo : EIATTR_KPARAM_INFO
	.align		4
.L_17:
        /*0038*/ 	.byte	0x04, 0x17
        /*003a*/ 	.short	(.L_19 - .L_18)
.L_18:
        /*003c*/ 	.word	0x00000000
        /*0040*/ 	.short	0x0004
        /*0042*/ 	.short	0x0020
        /*0044*/ 	.byte	0x00, 0xf4, 0x21, 0x00


	//----- nvinfo : EIATTR_KPARAM_INFO
	.align		4
.L_19:
        /*0048*/ 	.byte	0x04, 0x17
        /*004a*/ 	.short	(.L_21 - .L_20)
.L_20:
        /*004c*/ 	.word	0x00000000
        /*0050*/ 	.short	0x0003
        /*0052*/ 	.short	0x0018
        /*0054*/ 	.byte	0x00, 0xf4, 0x21, 0x00


	//----- nvinfo : EIATTR_KPARAM_INFO
	.align		4
.L_21:
        /*0058*/ 	.byte	0x04, 0x17
        /*005a*/ 	.short	(.L_23 - .L_22)
.L_22:
        /*005c*/ 	.word	0x00000000
        /*0060*/ 	.short	0x0002
        /*0062*/ 	.short	0x0010
        /*0064*/ 	.byte	0x00, 0xf4, 0x21, 0x00


	//----- nvinfo : EIATTR_KPARAM_INFO
	.align		4
.L_23:
        /*0068*/ 	.byte	0x04, 0x17
        /*006a*/ 	.short	(.L_25 - .L_24)
.L_24:
        /*006c*/ 	.word	0x00000000
        /*0070*/ 	.short	0x0001
        /*0072*/ 	.short	0x0008
        /*0074*/ 	.byte	0x00, 0xf4, 0x21, 0x00


	//----- nvinfo : EIATTR_KPARAM_INFO
	.align		4
.L_25:
        /*0078*/ 	.byte	0x04, 0x17
        /*007a*/ 	.short	(.L_27 - .L_26)
.L_26:
        /*007c*/ 	.word	0x00000000
        /*0080*/ 	.short	0x0000
        /*0082*/ 	.short	0x0000
        /*0084*/ 	.byte	0x00, 0xf4, 0x21, 0x00


	//----- nvinfo : EIATTR_SPARSE_MMA_MASK
	.align		4
.L_27:
        /*0088*/ 	.byte	0x03, 0x50
        /*008a*/ 	.short	0x0000


	//----- nvinfo : EIATTR_MAXREG_COUNT
	.align		4
        /*008c*/ 	.byte	0x03, 0x1b
        /*008e*/ 	.short	0x00ff


	//----- nvinfo : EIATTR_EXIT_INSTR_OFFSETS
	.align		4
        /*0090*/ 	.byte	0x04, 0x1c
        /*0092*/ 	.short	(.L_29 - .L_28)


	//   ....[0]....
.L_28:
        /*0094*/ 	.word	0x00000710


	//   ....[1]....
        /*0098*/ 	.word	0x000007d0


	//----- nvinfo : EIATTR_REQNTID
	.align		4
.L_29:
        /*009c*/ 	.byte	0x04, 0x10
        /*009e*/ 	.short	(.L_31 - .L_30)
.L_30:
        /*00a0*/ 	.word	0x00000080
        /*00a4*/ 	.word	0x00000001
        /*00a8*/ 	.word	0x00000001


	//----- nvinfo : EIATTR_CBANK_PARAM_SIZE
	.align		4
.L_31:
        /*00ac*/ 	.byte	0x03, 0x19
        /*00ae*/ 	.short	0x0038


	//----- nvinfo : EIATTR_PARAM_CBANK
	.align		4
        /*00b0*/ 	.byte	0x04, 0x0a
        /*00b2*/ 	.short	(.L_33 - .L_32)
	.align		4
.L_32:
        /*00b4*/ 	.word	index@(.nv.constant0.triton_poi_fused__native_batch_norm_legit_no_training_13)
        /*00b8*/ 	.short	0x0210
        /*00ba*/ 	.short	0x0038


	//----- nvinfo : EIATTR_SW_WAR
	.align		4
.L_33:
        /*00bc*/ 	.byte	0x04, 0x36
        /*00be*/ 	.short	(.L_35 - .L_34)
.L_34:
        /*00c0*/ 	.word	0x00000008
.L_35:


//--------------------- .nv.callgraph             --------------------------
	.section	.nv.callgraph,"",@"SHT_CUDA_CALLGRAPH"
	.align	4
	.sectionentsize	8
	.align		4
        /*0000*/ 	.word	0x00000000
	.align		4
        /*0004*/ 	.word	0xffffffff
	.align		4
        /*0008*/ 	.word	0x00000000
	.align		4
        /*000c*/ 	.word	0xfffffffe
	.align		4
        /*0010*/ 	.word	0x00000000
	.align		4
        /*0014*/ 	.word	0xfffffffd
	.align		4
        /*0018*/ 	.word	0x00000000
	.align		4
        /*001c*/ 	.word	0xfffffffc


//--------------------- .nv.constant4             --------------------------
	.section	.nv.constant4,"a",@progbits
	.align	8
	.align		8
.nv.constant4:
        /*0000*/ 	.dword	_$_str
	.align		8
        /*0008*/ 	.dword	_$_str_$_2


//--------------------- .text.triton_poi_fused__native_batch_norm_legit_no_training_13 --------------------------
	.section	.text.triton_poi_fused__native_batch_norm_legit_no_training_13,"ax",@progbits
	.sectionflags	@"SHF_BARRIERS=1"
	.align	128
        .global         triton_poi_fused__native_batch_norm_legit_no_training_13
        .type           triton_poi_fused__native_batch_norm_legit_no_training_13,@function
        .size           triton_poi_fused__native_batch_norm_legit_no_training_13,(.L_x_1 - triton_poi_fused__native_batch_norm_legit_no_training_13)
        .other          triton_poi_fused__native_batch_norm_legit_no_training_13,@"STO_CUDA_ENTRY STV_DEFAULT"
triton_poi_fused__native_batch_norm_legit_no_training_13:
.text.triton_poi_fused__native_batch_norm_legit_no_training_13:
[----:B------:R-:W0:Y:S01]  /*0000*/  LDC R1, c[0x0][0x28] ;  /* 0x00000a00ff017b82 */ /* 0x000e220000000800 */
[----:B------:R-:W1:Y:S07]  /*0010*/  S2R R3, SR_CTAID.Y ;  /* 0x0000000000037919 */ /* 0x000e6e0000002600 */
[----:B------:R-:W2:Y:S01]  /*0020*/  LDC.64 R4, c[0x0][0x220] ;  /* 0x00008800ff047b82 */ /* 0x000ea20000000a00 */
[----:B------:R-:W-:Y:S01]  /*0030*/  ULDC.64 UR6, c[0x0][0x208] ;  /* 0x0000820000067ab9 */ /* 0x000fe20000000a00 */
[----:B------:R-:W3:Y:S01]  /*0040*/  S2R R2, SR_TID.X ;  /* 0x0000000000027919 */ /* 0x000ee20000002100 */
[----:B------:R-:W4:Y:S05]  /*0050*/  S2R R24, SR_CTAID.X ;  /* 0x0000000000187919 */ /* 0x000f2a0000002500 */
[----:B------:R-:W5:Y:S08]  /*0060*/  LDC.64 R26, c[0x0][0x210] ;  /* 0x00008400ff1a7b82 */ /* 0x000f700000000a00 */
[----:B------:R-:W5:Y:S08]  /*0070*/  LDC.64 R12, c[0x0][0x218] ;  /* 0x00008600ff0c7b82 */ /* 0x000f700000000a00 */
[----:B------:R-:W5:Y:S01]  /*0080*/  LDC.64 R16, c[0x0][0x228] ;  /* 0x00008a00ff107b82 */ /* 0x000f620000000a00 */
[----:B-1----:R-:W-:-:S07]  /*0090*/  SHF.L.U32 R0, R3, 0x3, RZ ;  /* 0x0000000303007819 */ /* 0x002fce00000006ff */
[----:B------:R-:W1:Y:S01]  /*00a0*/  LDC.64 R18, c[0x0][0x230] ;  /* 0x00008c00ff127b82 */ /* 0x000e620000000a00 */
[----:B------:R-:W-:Y:S02]  /*00b0*/  SHF.R.S32.HI R7, RZ, 0x1c, R3 ;  /* 0x0000001cff077819 */ /* 0x000fe40000011403 */
[----:B---3--:R-:W-:Y:S02]  /*00c0*/  LOP3.LUT R3, R2, 0x1, RZ, 0xc0, !PT ;  /* 0x0000000102037812 */ /* 0x008fe400078ec0ff */
[----:B------:R-:W-:Y:S02]  /*00d0*/  SGXT R7, R7, 0x1 ;  /* 0x000000010707781a */ /* 0x000fe40000000200 */
[----:B------:R-:W-:-:S04]  /*00e0*/  LEA R20, R3, R0, 0x2 ;  /* 0x0000000003147211 */ /* 0x000fc800078e10ff */
[----:B------:R-:W-:-:S04]  /*00f0*/  LEA.HI R8, R7, R20, RZ, 0x8 ;  /* 0x0000001407087211 */ /* 0x000fc800078f40ff */
[----:B------:R-:W-:-:S05]  /*0100*/  LOP3.LUT R7, R8, 0xffffff00, RZ, 0xc0, !PT ;  /* 0xffffff0008077812 */ /* 0x000fca00078ec0ff */
[----:B------:R-:W-:-:S04]  /*0110*/  IMAD.IADD R20, R20, 0x1, -R7 ;  /* 0x0000000114147824 */ /* 0x000fc800078e0a07 */
[----:B--2---:R-:W-:Y:S01]  /*0120*/  IMAD.WIDE R4, R20, 0x4, R4 ;  /* 0x0000000414047825 */ /* 0x004fe200078e0204 */
[----:B------:R-:W-:-:S05]  /*0130*/  SHF.R.U32.HI R25, RZ, 0x1, R2 ;  /* 0x00000001ff197819 */ /* 0x000fca0000011602 */
[----:B------:R-:W2:Y:S01]  /*0140*/  LDG.E.EL.128 R4, desc[UR6][R4.64] ;  /* 0x0000000604047981 */ /* 0x000ea2000c2e1d00 */
[----:B----4-:R-:W-:Y:S01]  /*0150*/  SHF.L.U32 R24, R24, 0x6, RZ ;  /* 0x0000000618187819 */ /* 0x010fe200000006ff */
[----:B0----5:R-:W-:Y:S01]  /*0160*/  IMAD.WIDE R12, R20, 0x4, R12 ;  /* 0x00000004140c7825 */ /* 0x021fe200078e020c */
[----:B------:R-:W-:Y:S02]  /*0170*/  SGXT.U32 R25, R25, 0x6 ;  /* 0x000000061919781a */ /* 0x000fe40000000000 */
[----:B------:R-:W-:Y:S02]  /*0180*/  SHF.R.S32.HI R8, RZ, 0x8, R8 ;  /* 0x00000008ff087819 */ /* 0x000fe40000011408 */
[----:B------:R-:W-:Y:S01]  /*0190*/  LOP3.LUT R9, R24, R25, RZ, 0xfc, !PT ;  /* 0x0000001918097212 */ /* 0x000fe200078efcff */
[----:B------:R-:W3:Y:S03]  /*01a0*/  LDG.E.EL.128 R12, desc[UR6][R12.64] ;  /* 0x000000060c0c7981 */ /* 0x000ee6000c2e1d00 */
[----:B------:R-:W-:-:S02]  /*01b0*/  LEA R11, R9, R20, 0x8 ;  /* 0x00000014090b7211 */ /* 0x000fc400078e40ff */
[----:B------:R-:W-:-:S03]  /*01c0*/  ISETP.GE.AND P0, PT, R9, 0x24, PT ;  /* 0x000000240900780c */ /* 0x000fc60003f06270 */
[----:B------:R-:W-:Y:S01]  /*01d0*/  IMAD R11, R8, 0x2400, R11 ;  /* 0x00002400080b7824 */ /* 0x000fe200078e020b */
[----:B------:R-:W-:-:S03]  /*01e0*/  CS2R R8, SRZ ;  /* 0x0000000000087805 */ /* 0x000fc6000001ff00 */
[----:B------:R-:W-:Y:S01]  /*01f0*/  IMAD.WIDE R26, R11, 0x4, R26 ;  /* 0x000000040b1a7825 */ /* 0x000fe200078e021a */
[----:B------:R-:W-:-:S06]  /*0200*/  CS2R R10, SRZ ;  /* 0x00000000000a7805 */ /* 0x000fcc000001ff00 */
[----:B------:R0:W3:Y:S01]  /*0210*/  @!P0 LDG.E.EL.128 R8, desc[UR6][R26.64] ;  /* 0x000000061a088981 */ /* 0x0000e2000c2e1d00 */
[----:B------:R-:W-:-:S04]  /*0220*/  IMAD.WIDE R16, R20, 0x4, R16 ;  /* 0x0000000414107825 */ /* 0x000fc800078e0210 */
[----:B-1----:R-:W-:Y:S02]  /*0230*/  IMAD.WIDE R20, R20, 0x4, R18 ;  /* 0x0000000414147825 */ /* 0x002fe400078e0212 */
[----:B------:R-:W4:Y:S04]  /*0240*/  LDG.E.EL.128 R16, desc[UR6][R16.64] ;  /* 0x0000000610107981 */ /* 0x000f28000c2e1d00 */
[----:B------:R-:W4:Y:S01]  /*0250*/  LDG.E.EL.128 R20, desc[UR6][R20.64] ;  /* 0x0000000614147981 */ /* 0x000f22000c2e1d00 */
[----:B------:R-:W1:Y:S01]  /*0260*/  S2UR UR5, SR_CgaCtaId ;  /* 0x00000000000579c3 */ /* 0x000e620000008800 */
[----:B------:R-:W-:Y:S01]  /*0270*/  UMOV UR4, 0x400 ;  /* 0x0000040000047882 */ /* 0x000fe20000000000 */
[----:B0-----:R-:W-:Y:S02]  /*0280*/  SHF.L.U32 R26, R3, 0x8, RZ ;  /* 0x00000008031a7819 */ /* 0x001fe400000006ff */
[----:B------:R-:W-:Y:S01]  /*0290*/  PRMT R25, R25, 0x6540, R3 ;  /* 0x0000654019197816 */ /* 0x000fe20000000003 */
[----:B-1----:R-:W-:-:S06]  /*02a0*/  UPRMT UR4, UR5, 0x654, UR4 ;  /* 0x0000065405047896 */ /* 0x002fcc0008000004 */
[----:B------:R-:W-:Y:S01]  /*02b0*/  LEA.HI R26, R26, UR4, RZ, 0x1c ;  /* 0x000000041a1a7c11 */ /* 0x000fe2000f8fe0ff */
[----:B--2---:R-:W-:Y:S01]  /*02c0*/  FADD R4, R4, 9.9999997473787516356e-06 ;  /* 0x3727c5ac04047421 */ /* 0x004fe20000000000 */
[----:B------:R-:W-:Y:S01]  /*02d0*/  FADD R5, R5, 9.9999997473787516356e-06 ;  /* 0x3727c5ac05057421 */ /* 0x000fe20000000000 */
[----:B------:R-:W-:-:S04]  /*02e0*/  FADD R6, R6, 9.9999997473787516356e-06 ;  /* 0x3727c5ac06067421 */ /* 0x000fc80000000000 */
[----:B------:R-:W0:Y:S01]  /*02f0*/  MUFU.SQRT R4, R4 ;  /* 0x0000000400047308 */ /* 0x000e220000002000 */
[----:B------:R-:W-:-:S07]  /*0300*/  FADD R7, R7, 9.9999997473787516356e-06 ;  /* 0x3727c5ac07077421 */ /* 0x000fce0000000000 */
[----:B------:R-:W1:Y:S08]  /*0310*/  MUFU.SQRT R5, R5 ;  /* 0x0000000500057308 */ /* 0x000e700000002000 */
[----:B------:R-:W2:Y:S01]  /*0320*/  MUFU.SQRT R6, R6 ;  /* 0x0000000600067308 */ /* 0x000ea20000002000 */
[----:B0-----:R-:W-:-:S07]  /*0330*/  FSETP.GT.AND P6, PT, R4, 8.50705917302346158658e+37, PT ;  /* 0x7e8000000400780b */ /* 0x001fce0003fc4000 */
[----:B------:R-:W0:Y:S01]  /*0340*/  MUFU.SQRT R7, R7 ;  /* 0x0000000700077308 */ /* 0x000e220000002000 */
[----:B------:R-:W-:Y:S01]  /*0350*/  FSETP.GEU.AND P5, PT, R4, 1.175494350822287508e-38, PT ;  /* 0x008000000400780b */ /* 0x000fe20003fae000 */
[----:B---3--:R-:W-:Y:S01]  /*0360*/  FADD R11, -R15, R11 ;  /* 0x0000000b0f0b7221 */ /* 0x008fe20000000100 */
[----:B------:R-:W-:Y:S01]  /*0370*/  IMAD.MOV.U32 R15, RZ, RZ, 0x3e800000 ;  /* 0x3e800000ff0f7424 */ /* 0x000fe200078e00ff */
[----:B-1----:R-:W-:Y:S01]  /*0380*/  FSETP.GT.AND P4, PT, R5, 8.50705917302346158658e+37, PT ;  /* 0x7e8000000500780b */ /* 0x002fe20003f84000 */
[----:B------:R-:W-:Y:S01]  /*0390*/  FADD R10, -R14, R10 ;  /* 0x0000000a0e0a7221 */ /* 0x000fe20000000100 */
[----:B--2---:R-:W-:Y:S01]  /*03a0*/  FSETP.GT.AND P3, PT, R6, 8.50705917302346158658e+37, PT ;  /* 0x7e8000000600780b */ /* 0x004fe20003f64000 */
[----:B------:R-:W-:Y:S01]  /*03b0*/  @P6 FMUL R4, R4, 0.25 ;  /* 0x3e80000004046820 */ /* 0x000fe20000400000 */
[----:B------:R-:W-:Y:S02]  /*03c0*/  FSEL R14, R15, 1, P6 ;  /* 0x3f8000000f0e7808 */ /* 0x000fe40003000000 */
[----:B------:R-:W-:-:S02]  /*03d0*/  FSETP.GEU.AND P1, PT, R5, 1.175494350822287508e-38, PT ;  /* 0x008000000500780b */ /* 0x000fc40003f2e000 */
[C---:B0-----:R-:W-:Y:S02]  /*03e0*/  FSETP.GT.AND P2, PT, R7.reuse, 8.50705917302346158658e+37, PT ;  /* 0x7e8000000700780b */ /* 0x041fe40003f44000 */
[----:B------:R-:W-:Y:S02]  /*03f0*/  FSETP.GEU.AND P0, PT, R6, 1.175494350822287508e-38, PT ;  /* 0x008000000600780b */ /* 0x000fe40003f0e000 */
[----:B------:R-:W-:Y:S01]  /*0400*/  FSETP.GEU.AND P6, PT, R7, 1.175494350822287508e-38, PT ;  /* 0x008000000700780b */ /* 0x000fe20003fce000 */
[----:B------:R-:W-:Y:S01]  /*0410*/  @!P5 FMUL R4, R4, 16777216 ;  /* 0x4b8000000404d820 */ /* 0x000fe20000400000 */
[----:B------:R-:W-:Y:S01]  /*0420*/  @P4 FMUL R5, R5, 0.25 ;  /* 0x3e80000005054820 */ /* 0x000fe20000400000 */
[----:B------:R-:W-:Y:S02]  /*0430*/  @P3 FMUL R6, R6, 0.25 ;  /* 0x3e80000006063820 */ /* 0x000fe40000400000 */
[----:B------:R0:W1:Y:S04]  /*0440*/  MUFU.RCP R27, R4 ;  /* 0x00000004001b7308 */ /* 0x0000680000001000 */
[----:B------:R-:W-:Y:S01]  /*0450*/  @P2 FMUL R7, R7, 0.25 ;  /* 0x3e80000007072820 */ /* 0x000fe20000400000 */
[----:B------:R-:W-:Y:S01]  /*0460*/  @!P1 FMUL R5, R5, 16777216 ;  /* 0x4b80000005059820 */ /* 0x000fe20000400000 */
[----:B------:R-:W-:-:S02]  /*0470*/  @!P0 FMUL R6, R6, 16777216 ;  /* 0x4b80000006068820 */ /* 0x000fc40000400000 */
[----:B------:R-:W-:Y:S01]  /*0480*/  @!P6 FMUL R7, R7, 16777216 ;  /* 0x4b8000000707e820 */ /* 0x000fe20000400000 */
[----:B0-----:R-:W-:Y:S01]  /*0490*/  LEA R4, R3, UR4, 0x4 ;  /* 0x0000000403047c11 */ /* 0x001fe2000f8e20ff */
[----:B------:R-:W-:Y:S01]  /*04a0*/  @!P5 FMUL R14, R14, 16777216 ;  /* 0x4b8000000e0ed820 */ /* 0x000fe20000400000 */
[----:B------:R-:W0:Y:S01]  /*04b0*/  MUFU.RCP R5, R5 ;  /* 0x0000000500057308 */ /* 0x000e220000001000 */
[----:B------:R-:W-:Y:S01]  /*04c0*/  FADD R8, -R12, R8 ;  /* 0x000000080c087221 */ /* 0x000fe20000000100 */
[C---:B------:R-:W-:Y:S01]  /*04d0*/  LEA R3, R25.reuse, R4, 0x2 ;  /* 0x0000000419037211 */ /* 0x040fe200078e10ff */
[----:B------:R-:W-:-:S05]  /*04e0*/  IMAD R4, R25, 0x4, R26 ;  /* 0x0000000419047824 */ /* 0x000fca00078e021a */
[----:B------:R-:W2:Y:S01]  /*04f0*/  MUFU.RCP R6, R6 ;  /* 0x0000000600067308 */ /* 0x000ea20000001000 */
[----:B-1----:R-:W-:Y:S01]  /*0500*/  FMUL R27, R27, R14 ;  /* 0x0000000e1b1b7220 */ /* 0x002fe20000400000 */
[----:B------:R-:W-:-:S06]  /*0510*/  FSEL R12, R15, 1, P4 ;  /* 0x3f8000000f0c7808 */ /* 0x000fcc0002000000 */
[----:B------:R-:W1:Y:S01]  /*0520*/  MUFU.RCP R7, R7 ;  /* 0x0000000700077308 */ /* 0x000e620000001000 */
[C---:B------:R-:W-:Y:S02]  /*0530*/  FSEL R25, R15.reuse, 1, P3 ;  /* 0x3f8000000f197808 */ /* 0x040fe40001800000 */
[----:B------:R-:W-:Y:S01]  /*0540*/  FSEL R14, R15, 1, P2 ;  /* 0x3f8000000f0e7808 */ /* 0x000fe20001000000 */
[----:B------:R-:W-:Y:S02]  /*0550*/  @!P1 FMUL R12, R12, 16777216 ;  /* 0x4b8000000c0c9820 */ /* 0x000fe40000400000 */
[----:B------:R-:W-:Y:S02]  /*0560*/  @!P0 FMUL R25, R25, 16777216 ;  /* 0x4b80000019198820 */ /* 0x000fe40000400000 */
[----:B------:R-:W-:Y:S01]  /*0570*/  @!P6 FMUL R14, R14, 16777216 ;  /* 0x4b8000000e0ee820 */ /* 0x000fe20000400000 */
[----:B------:R-:W-:Y:S01]  /*0580*/  FADD R9, -R13, R9 ;  /* 0x000000090d097221 */ /* 0x000fe20000000100 */
[----:B0-----:R-:W-:Y:S01]  /*0590*/  FMUL R12, R5, R12 ;  /* 0x0000000c050c7220 */ /* 0x001fe20000400000 */
[----:B--2---:R-:W-:Y:S01]  /*05a0*/  FMUL R25, R6, R25 ;  /* 0x0000001906197220 */ /* 0x004fe20000400000 */
[----:B------:R-:W-:Y:S01]  /*05b0*/  FMUL R27, R8, R27 ;  /* 0x0000001b081b7220 */ /* 0x000fe20000400000 */
[----:B-1----:R-:W-:Y:S01]  /*05c0*/  FMUL R14, R7, R14 ;  /* 0x0000000e070e7220 */ /* 0x002fe20000400000 */
[----:B------:R-:W-:Y:S01]  /*05d0*/  FMUL R12, R9, R12 ;  /* 0x0000000c090c7220 */ /* 0x000fe20000400000 */
[----:B------:R-:W-:-:S02]  /*05e0*/  FMUL R25, R10, R25 ;  /* 0x000000190a197220 */ /* 0x000fc40000400000 */
[----:B------:R-:W-:Y:S01]  /*05f0*/  FMUL R14, R11, R14 ;  /* 0x0000000e0b0e7220 */ /* 0x000fe20000400000 */
[----:B----4-:R-:W-:Y:S01]  /*0600*/  FFMA R16, R16, R27, R20 ;  /* 0x0000001b10107223 */ /* 0x010fe20000000014 */
[----:B------:R-:W-:Y:S01]  /*0610*/  FFMA R17, R17, R12, R21 ;  /* 0x0000000c11117223 */ /* 0x000fe20000000015 */
[----:B------:R-:W-:Y:S01]  /*0620*/  FFMA R25, R18, R25, R22 ;  /* 0x0000001912197223 */ /* 0x000fe20000000016 */
[----:B------:R-:W-:Y:S02]  /*0630*/  FFMA R19, R19, R14, R23 ;  /* 0x0000000e13137223 */ /* 0x000fe40000000017 */
[----:B------:R0:W-:Y:S04]  /*0640*/  STS [R3], R16 ;  /* 0x0000001003007388 */ /* 0x0001e80000000800 */
[----:B------:R0:W-:Y:S04]  /*0650*/  STS [R4+0x104], R17 ;  /* 0x0001041104007388 */ /* 0x0001e80000000800 */
[----:B------:R0:W-:Y:S04]  /*0660*/  STS [R4+0x208], R25 ;  /* 0x0002081904007388 */ /* 0x0001e80000000800 */
[----:B------:R0:W-:Y:S01]  /*0670*/  STS [R4+0x30c], R19 ;  /* 0x00030c1304007388 */ /* 0x0001e20000000800 */
[----:B------:R-:W-:-:S04]  /*0680*/  SHF.L.U32 R13, R2, 0x2, RZ ;  /* 0x00000002020d7819 */ /* 0x000fc800000006ff */
[----:B------:R-:W-:Y:S01]  /*0690*/  LOP3.LUT R24, R24, 0x3c, R13, 0xf8, !PT ;  /* 0x0000003c18187812 */ /* 0x000fe200078ef80d */
[----:B------:R-:W-:Y:S03]  /*06a0*/  BAR.SYNC.DEFER_BLOCKING 0x0 ;  /* 0x0000000000007b1d */ /* 0x000fe60000010000 */
[----:B------:R-:W-:Y:S02]  /*06b0*/  ISETP.GE.AND P0, PT, R24, 0x24, PT ;  /* 0x000000241800780c */ /* 0x000fe40003f06270 */
[----:B------:R-:W-:Y:S02]  /*06c0*/  SHF.R.U32.HI R5, RZ, 0x2, R2 ;  /* 0x00000002ff057819 */ /* 0x000fe40000011602 */
[----:B------:R-:W-:Y:S02]  /*06d0*/  SHF.L.U32 R6, R2, 0x4, RZ ;  /* 0x0000000402067819 */ /* 0x000fe400000006ff */
[----:B------:R-:W-:-:S02]  /*06e0*/  LOP3.LUT R5, R5, 0x1c, RZ, 0xc0, !PT ;  /* 0x0000001c05057812 */ /* 0x000fc400078ec0ff */
[----:B------:R-:W-:-:S04]  /*06f0*/  LOP3.LUT R6, R6, 0x7f0, RZ, 0xc0, !PT ;  /* 0x000007f006067812 */ /* 0x000fc800078ec0ff */
[----:B------:R-:W-:Y:S01]  /*0700*/  IADD3 R10, R6, UR4, R5 ;  /* 0x00000004060a7c10 */ /* 0x000fe2000fffe005 */
[----:B0-----:R-:W-:Y:S06]  /*0710*/  @P0 EXIT ;  /* 0x000000000000094d */ /* 0x001fec0003800000 */
[----:B------:R-:W-:Y:S01]  /*0720*/  LDS R4, [R10] ;  /* 0x000000000a047984 */ /* 0x000fe20000000800 */
[----:B------:R-:W0:Y:S01]  /*0730*/  LDC.64 R8, c[0x0][0x238] ;  /* 0x00008e00ff087b82 */ /* 0x000e220000000a00 */
[----:B------:R-:W-:Y:S02]  /*0740*/  SHF.R.U32.HI R3, RZ, 0x4, R2 ;  /* 0x00000004ff037819 */ /* 0x000fe40000011602 */
[----:B------:R-:W-:Y:S02]  /*0750*/  LDS R5, [R10+0x4] ;  /* 0x000004000a057984 */ /* 0x000fe40000000800 */
[----:B------:R-:W-:Y:S02]  /*0760*/  SGXT.U32 R3, R3, 0x3 ;  /* 0x000000030303781a */ /* 0x000fe40000000000 */
[----:B------:R-:W-:Y:S02]  /*0770*/  LDS R6, [R10+0x8] ;  /* 0x000008000a067984 */ /* 0x000fe40000000800 */
[----:B------:R-:W-:-:S02]  /*0780*/  LOP3.LUT R3, R0, R3, RZ, 0xfc, !PT ;  /* 0x0000000300037212 */ /* 0x000fc400078efcff */
[----:B------:R-:W1:Y:S03]  /*0790*/  LDS R7, [R10+0xc] ;  /* 0x00000c000a077984 */ /* 0x000e660000000800 */
[----:B------:R-:W-:-:S04]  /*07a0*/  IMAD R3, R3, 0x24, R24 ;  /* 0x0000002403037824 */ /* 0x000fc800078e0218 */
[----:B0-----:R-:W-:-:S05]  /*07b0*/  IMAD.WIDE R2, R3, 0x4, R8 ;  /* 0x0000000403027825 */ /* 0x001fca00078e0208 */
[----:B-1----:R-:W-:Y:S01]  /*07c0*/  STG.E.128 desc[UR6][R2.64], R4 ;  /* 0x0000000402007986 */ /* 0x002fe2000c101d06 */
[----:B------:R-:W-:Y:S05]  /*07d0*/  EXIT ;  /* 0x000000000000794d */ /* 0x000fea0003800000 */
.L_x_0:
[----:B------:R-:W-:-:S00]  /*07e0*/  BRA `(.L_x_0) ;  /* 0xfffffffc00fc7947 */ /* 0x000fc0000383ffff */
[----:B------:R-:W-:-:S00]  /*07f0*/  NOP ;  /* 0x0000000000007918 */ /* 0x000fc00000000000 */
        /* <DEDUP_REMOVED lines=8> */
.L_x_1:


//--------------------- .nv.global.init           --------------------------
	.section	.nv.global.init,"aw",@progbits
.nv.global.init:
	.type		_$_str,@object
	.size		_$_str,(_$_str_$_2 - _$_str)
_$_str:
        /*0000*/ 	.byte	0x5f, 0x5f, 0x43, 0x55, 0x44, 0x41, 0x5f, 0x46, 0x54, 0x5a, 0x00
	.type		_$_str_$_2,@object
	.size		_$_str_$_2,(.L_1 - _$_str_$_2)
_$_str_$_2:
        /*000b*/ 	.byte	0x5f, 0x5f, 0x43, 0x55, 0x44, 0x41, 0x5f, 0x50, 0x52, 0x45, 0x43, 0x5f, 0x53, 0x51, 0x52, 0x54
        /*001b*/ 	.byte	0x00
.L_1:


//--------------------- .nv.shared.triton_poi_fused__native_batch_norm_legit_no_training_13 --------------------------
	.section	.nv.shared.triton_poi_fused__native_batch_norm_legit_no_training_13,"aw",@nobits
	.sectionflags	@""
	.align	16
	.zero		1024


//--------------------- .nv.constant0.triton_poi_fused__native_batch_norm_legit_no_training_13 --------------------------
	.section	.nv.constant0.triton_poi_fused__native_batch_norm_legit_no_training_13,"a",@progbits
	.sectionflags	@""
	.align	4
.nv.constant0.triton_poi_fused__native_batch_norm_legit_no_training_13:
	.zero		584
